//
// Generated by NVIDIA NVVM Compiler
//
// Compiler Build ID: CL-36424714
// Cuda compilation tools, release 13.0, V13.0.88
// Based on NVVM 20.0.0
//

.version 9.0
.target sm_100
.address_size 64

	// .globl	_Z18print_min_elementsPdS_i

.visible .entry _Z18print_min_elementsPdS_i(
	.param .u64 .ptr .align 1 _Z18print_min_elementsPdS_i_param_0,
	.param .u64 .ptr .align 1 _Z18print_min_elementsPdS_i_param_1,
	.param .u32 _Z18print_min_elementsPdS_i_param_2
)
{
	.reg .pred 	%p<7>;
	.reg .b32 	%r<31>;
	.reg .b64 	%rd<18>;
	.reg .b64 	%fd<16>;

	ld.param.u64 	%rd3, [_Z18print_min_elementsPdS_i_param_0];
	ld.param.u64 	%rd4, [_Z18print_min_elementsPdS_i_param_1];
	ld.param.u32 	%r12, [_Z18print_min_elementsPdS_i_param_2];
	cvta.to.global.u64 	%rd1, %rd4;
	cvta.to.global.u64 	%rd2, %rd3;
	mov.u32 	%r13, %ctaid.x;
	mov.u32 	%r14, %ntid.x;
	mov.u32 	%r15, %tid.x;
	mad.lo.s32 	%r29, %r13, %r14, %r15;
	mov.u32 	%r16, %nctaid.x;
	mul.lo.s32 	%r2, %r14, %r16;
	setp.ge.s32 	%p1, %r29, %r12;
	@%p1 bra 	$L__BB0_7;
	add.s32 	%r17, %r29, %r2;
	max.s32 	%r18, %r12, %r17;
	setp.lt.s32 	%p2, %r17, %r12;
	selp.u32 	%r19, 1, 0, %p2;
	add.s32 	%r20, %r17, %r19;
	sub.s32 	%r21, %r18, %r20;
	div.u32 	%r22, %r21, %r2;
	add.s32 	%r3, %r22, %r19;
	and.b32  	%r23, %r3, 3;
	setp.eq.s32 	%p3, %r23, 3;
	@%p3 bra 	$L__BB0_4;
	add.s32 	%r24, %r3, 1;
	and.b32  	%r25, %r24, 3;
	neg.s32 	%r27, %r25;
$L__BB0_3:
	.pragma "nounroll";
	mul.wide.s32 	%rd5, %r29, 8;
	add.s64 	%rd6, %rd1, %rd5;
	add.s64 	%rd7, %rd2, %rd5;
	ld.global.f64 	%fd1, [%rd7];
	ld.global.f64 	%fd2, [%rd6];
	min.f64 	%fd3, %fd1, %fd2;
	st.global.f64 	[%rd6], %fd3;
	add.s32 	%r29, %r29, %r2;
	add.s32 	%r27, %r27, 1;
	setp.ne.s32 	%p4, %r27, 0;
	@%p4 bra 	$L__BB0_3;
$L__BB0_4:
	setp.lt.u32 	%p5, %r3, 3;
	@%p5 bra 	$L__BB0_7;
	mul.wide.s32 	%rd11, %r2, 8;
	shl.b32 	%r26, %r2, 2;
$L__BB0_6:
	mul.wide.s32 	%rd8, %r29, 8;
	add.s64 	%rd9, %rd2, %rd8;
	ld.global.f64 	%fd4, [%rd9];
	add.s64 	%rd10, %rd1, %rd8;
	ld.global.f64 	%fd5, [%rd10];
	min.f64 	%fd6, %fd4, %fd5;
	st.global.f64 	[%rd10], %fd6;
	add.s64 	%rd12, %rd9, %rd11;
	ld.global.f64 	%fd7, [%rd12];
	add.s64 	%rd13, %rd10, %rd11;
	ld.global.f64 	%fd8, [%rd13];
	min.f64 	%fd9, %fd7, %fd8;
	st.global.f64 	[%rd13], %fd9;
	add.s64 	%rd14, %rd12, %rd11;
	ld.global.f64 	%fd10, [%rd14];
	add.s64 	%rd15, %rd13, %rd11;
	ld.global.f64 	%fd11, [%rd15];
	min.f64 	%fd12, %fd10, %fd11;
	st.global.f64 	[%rd15], %fd12;
	add.s64 	%rd16, %rd14, %rd11;
	ld.global.f64 	%fd13, [%rd16];
	add.s64 	%rd17, %rd15, %rd11;
	ld.global.f64 	%fd14, [%rd17];
	min.f64 	%fd15, %fd13, %fd14;
	st.global.f64 	[%rd17], %fd15;
	add.s32 	%r29, %r26, %r29;
	setp.lt.s32 	%p6, %r29, %r12;
	@%p6 bra 	$L__BB0_6;
$L__BB0_7:
	ret;

}


// ===== COMPILED SASS (sm_100) =====

	.target	sm_100

	.elftype	@"ET_EXEC"


//--------------------- .note.nv.tkinfo           --------------------------
	.section	.note.nv.tkinfo,"",@"SHT_NOTE"
	.sectionflags	@"SHF_NOTE_NV_TKINFO"
	.tkinfo
        /*0018*/ 	.word	0x00000002
        /*0030*/ 	.string	""
        /*0030*/ 	.string	"ptxas"
        /*0030*/ 	.string	"Cuda compilation tools, release 13.0, V13.0.88"
        /*0030*/ 	.string	"Build cuda_13.0.r13.0/compiler.36424714_0"
        /*0030*/ 	.string	"-arch sm_100 -m 64 "



//--------------------- .note.nv.cuinfo           --------------------------
	.section	.note.nv.cuinfo,"",@"SHT_NOTE"
	.sectionflags	@"SHF_NOTE_NV_CUINFO"
        /*0018*/ 	.short	0x0002
        /*001a*/ 	.short	0x0064
        /*001c*/ 	.short	0x0082
	.zero		2


//--------------------- .nv.info                  --------------------------
	.section	.nv.info,"",@"SHT_CUDA_INFO"
	.align	4


	//----- nvinfo : EIATTR_REGCOUNT
	.align		4
        /*0000*/ 	.byte	0x04, 0x2f
        /*0002*/ 	.short	(.L_1 - .L_0)
	.align		4
.L_0:
        /*0004*/ 	.word	index@(_Z18print_min_elementsPdS_i)
        /*0008*/ 	.word	0x00000016


	//----- nvinfo : EIATTR_FRAME_SIZE
	.align		4
.L_1:
        /*000c*/ 	.byte	0x04, 0x11
        /*000e*/ 	.short	(.L_3 - .L_2)
	.align		4
.L_2:
        /*0010*/ 	.word	index@(_Z18print_min_elementsPdS_i)
        /*0014*/ 	.word	0x00000000


	//----- nvinfo : EIATTR_MIN_STACK_SIZE
	.align		4
.L_3:
        /*0018*/ 	.byte	0x04, 0x12
        /*001a*/ 	.short	(.L_5 - .L_4)
	.align		4
.L_4:
        /*001c*/ 	.word	index@(_Z18print_min_elementsPdS_i)
        /*0020*/ 	.word	0x00000000
.L_5:


//--------------------- .nv.compat                --------------------------
	.section	.nv.compat,"",@"SHT_CUDA_COMPAT_INFO"
	.align	4
        /*0000*/ 	.byte	0x02, 0x09, 0x00, 0x00, 0x02, 0x02, 0x01, 0x00, 0x02, 0x05, 0x05, 0x00, 0x03, 0x07, 0x01, 0x01
        /*0010*/ 	.byte	0x02, 0x03, 0x00, 0x00, 0x02, 0x06, 0x01, 0x00, 0x04, 0x0b, 0x08, 0x00, 0x01, 0x00, 0x00, 0x00
        /*0020*/ 	.byte	0x00, 0x00, 0x00, 0x00


//--------------------- .nv.info._Z18print_min_elementsPdS_i --------------------------
	.section	.nv.info._Z18print_min_elementsPdS_i,"",@"SHT_CUDA_INFO"
	.sectionflags	@""
	.align	4


	//----- nvinfo : EIATTR_CUDA_API_VERSION
	.align		4
        /*0000*/ 	.byte	0x04, 0x37
        /*0002*/ 	.short	(.L_7 - .L_6)
.L_6:
        /*0004*/ 	.word	0x00000082


	//----- nvinfo : EIATTR_KPARAM_INFO
	.align		4
.L_7:
        /*0008*/ 	.byte	0x04, 0x17
        /*000a*/ 	.short	(.L_9 - .L_8)
.L_8:
        /*000c*/ 	.word	0x00000000
        /*0010*/ 	.short	0x0002
        /*0012*/ 	.short	0x0010
        /*0014*/ 	.byte	0x00, 0xf0, 0x11, 0x00


	//----- nvinfo : EIATTR_KPARAM_INFO
	.align		4
.L_9:
        /*0018*/ 	.byte	0x04, 0x17
        /*001a*/ 	.short	(.L_11 - .L_10)
.L_10:
        /*001c*/ 	.word	0x00000000
        /*0020*/ 	.short	0x0001
        /*0022*/ 	.short	0x0008
        /*0024*/ 	.byte	0x00, 0xf5, 0x21, 0x00


	//----- nvinfo : EIATTR_KPARAM_INFO
	.align		4
.L_11:
        /*0028*/ 	.byte	0x04, 0x17
        /*002a*/ 	.short	(.L_13 - .L_12)
.L_12:
        /*002c*/ 	.word	0x00000000
        /*0030*/ 	.short	0x0000
        /*0032*/ 	.short	0x0000
        /*0034*/ 	.byte	0x00, 0xf5, 0x21, 0x00


	//----- nvinfo : EIATTR_SPARSE_MMA_MASK
	.align		4
.L_13:
        /*0038*/ 	.byte	0x03, 0x50
        /*003a*/ 	.short	0x0000


	//----- nvinfo : EIATTR_MAXREG_COUNT
	.align		4
        /*003c*/ 	.byte	0x03, 0x1b
        /*003e*/ 	.short	0x00ff


	//----- nvinfo : EIATTR_MERCURY_ISA_VERSION
	.align		4
        /*0040*/ 	.byte	0x03, 0x5f
        /*0042*/ 	.short	0x0101


	//----- nvinfo : EIATTR_VRC_CTA_INIT_COUNT
	.align		4
        /*0044*/ 	.byte	0x02, 0x4a
	.zero		1
	.zero		1


	//----- nvinfo : EIATTR_EXIT_INSTR_OFFSETS
	.align		4
        /*0048*/ 	.byte	0x04, 0x1c
        /*004a*/ 	.short	(.L_15 - .L_14)


	//   ....[0]....
.L_14:
        /*004c*/ 	.word	0x00000090


	//   ....[1]....
        /*0050*/ 	.word	0x000003e0


	//   ....[2]....
        /*0054*/ 	.word	0x00000740


	//----- nvinfo : EIATTR_CRS_STACK_SIZE
	.align		4
.L_15:
        /*0058*/ 	.byte	0x04, 0x1e
        /*005a*/ 	.short	(.L_17 - .L_16)
.L_16:
        /*005c*/ 	.word	0x00000000


	//----- nvinfo : EIATTR_CBANK_PARAM_SIZE
	.align		4
.L_17:
        /*0060*/ 	.byte	0x03, 0x19
        /*0062*/ 	.short	0x0014


	//----- nvinfo : EIATTR_PARAM_CBANK
	.align		4
        /*0064*/ 	.byte	0x04, 0x0a
        /*0066*/ 	.short	(.L_19 - .L_18)
	.align		4
.L_18:
        /*0068*/ 	.word	index@(.nv.constant0._Z18print_min_elementsPdS_i)
        /*006c*/ 	.short	0x0380
        /*006e*/ 	.short	0x0014


	//----- nvinfo : EIATTR_SW_WAR
	.align		4
.L_19:
        /*0070*/ 	.byte	0x04, 0x36
        /*0072*/ 	.short	(.L_21 - .L_20)
.L_20:
        /*0074*/ 	.word	0x00000008
.L_21:


//--------------------- .nv.callgraph             --------------------------
	.section	.nv.callgraph,"",@"SHT_CUDA_CALLGRAPH"
	.align	4
	.sectionentsize	8
	.align		4
        /*0000*/ 	.word	0x00000000
	.align		4
        /*0004*/ 	.word	0xffffffff
	.align		4
        /*0008*/ 	.word	0x00000000
	.align		4
        /*000c*/ 	.word	0xfffffffe
	.align		4
        /*0010*/ 	.word	0x00000000
	.align		4
        /*0014*/ 	.word	0xfffffffd
	.align		4
        /*0018*/ 	.word	0x00000000
	.align		4
        /*001c*/ 	.word	0xfffffffc


//--------------------- .text._Z18print_min_elementsPdS_i --------------------------
	.section	.text._Z18print_min_elementsPdS_i,"ax",@progbits
	.align	128
        .global         _Z18print_min_elementsPdS_i
        .type           _Z18print_min_elementsPdS_i,@function
        .size           _Z18print_min_elementsPdS_i,(.L_x_5 - _Z18print_min_elementsPdS_i)
        .other          _Z18print_min_elementsPdS_i,@"STO_CUDA_ENTRY STV_DEFAULT"
_Z18print_min_elementsPdS_i:
.text._Z18print_min_elementsPdS_i:
[----:B------:R-:W-:Y:S01]  /*0000*/  LDC R1, c[0x0][0x37c] ;  /* 0x0000df00ff017b82 */ /* 0x000fe20000000800 */
[----:B------:R-:W0:Y:S07]  /*0010*/  S2R R3, SR_TID.X ;  /* 0x0000000000037919 */ /* 0x000e2e0000002100 */
[----:B------:R-:W0:Y:S01]  /*0020*/  S2UR UR4, SR_CTAID.X ;  /* 0x00000000000479c3 */ /* 0x000e220000002500 */
[----:B------:R-:W1:Y:S07]  /*0030*/  LDCU UR6, c[0x0][0x390] ;  /* 0x00007200ff0677ac */ /* 0x000e6e0008000800 */
[----:B------:R-:W0:Y:S01]  /*0040*/  LDC R0, c[0x0][0x360] ;  /* 0x0000d800ff007b82 */ /* 0x000e220000000800 */
[----:B------:R-:W2:Y:S01]  /*0050*/  LDCU UR5, c[0x0][0x370] ;  /* 0x00006e00ff0577ac */ /* 0x000ea20008000800 */
[----:B0-----:R-:W-:-:S02]  /*0060*/  IMAD R3, R0, UR4, R3 ;  /* 0x0000000400037c24 */ /* 0x001fc4000f8e0203 */
[----:B--2---:R-:W-:-:S03]  /*0070*/  IMAD R0, R0, UR5, RZ ;  /* 0x0000000500007c24 */ /* 0x004fc6000f8e02ff */
[----:B-1----:R-:W-:-:S13]  /*0080*/  ISETP.GE.AND P0, PT, R3, UR6, PT ;  /* 0x0000000603007c0c */ /* 0x002fda000bf06270 */
[----:B------:R-:W-:Y:S05]  /*0090*/  @P0 EXIT ;  /* 0x000000000000094d */ /* 0x000fea0003800000 */
[----:B------:R-:W0:Y:S01]  /*00a0*/  I2F.U32.RP R8, R0 ;  /* 0x0000000000087306 */ /* 0x000e220000209000 */
[C---:B------:R-:W-:Y:S01]  /*00b0*/  IMAD.IADD R2, R0.reuse, 0x1, R3 ;  /* 0x0000000100027824 */ /* 0x040fe200078e0203 */
[----:B------:R-:W-:Y:S01]  /*00c0*/  ISETP.NE.U32.AND P2, PT, R0, RZ, PT ;  /* 0x000000ff0000720c */ /* 0x000fe20003f45070 */
[----:B------:R-:W-:Y:S01]  /*00d0*/  IMAD.MOV R9, RZ, RZ, -R0 ;  /* 0x000000ffff097224 */ /* 0x000fe200078e0a00 */
[----:B------:R-:W1:Y:S01]  /*00e0*/  LDCU.64 UR4, c[0x0][0x358] ;  /* 0x00006b00ff0477ac */ /* 0x000e620008000a00 */
[----:B------:R-:W-:Y:S01]  /*00f0*/  BSSY.RECONVERGENT B0, `(.L_x_0) ;  /* 0x000002e000007945 */ /* 0x000fe20003800200 */
[C---:B------:R-:W-:Y:S02]  /*0100*/  ISETP.GE.AND P0, PT, R2.reuse, UR6, PT ;  /* 0x0000000602007c0c */ /* 0x040fe4000bf06270 */
[----:B------:R-:W-:Y:S02]  /*0110*/  VIMNMX R7, PT, PT, R2, UR6, !PT ;  /* 0x0000000602077c48 */ /* 0x000fe4000ffe0100 */
[----:B------:R-:W-:-:S04]  /*0120*/  SEL R6, RZ, 0x1, P0 ;  /* 0x00000001ff067807 */ /* 0x000fc80000000000 */
[----:B------:R-:W-:Y:S01]  /*0130*/  IADD3 R7, PT, PT, R7, -R2, -R6 ;  /* 0x8000000207077210 */ /* 0x000fe20007ffe806 */
[----:B0-----:R-:W0:Y:S02]  /*0140*/  MUFU.RCP R8, R8 ;  /* 0x0000000800087308 */ /* 0x001e240000001000 */
[----:B0-----:R-:W-:-:S06]  /*0150*/  VIADD R4, R8, 0xffffffe ;  /* 0x0ffffffe08047836 */ /* 0x001fcc0000000000 */
[----:B------:R0:W2:Y:S02]  /*0160*/  F2I.FTZ.U32.TRUNC.NTZ R5, R4 ;  /* 0x0000000400057305 */ /* 0x0000a4000021f000 */
[----:B0-----:R-:W-:Y:S02]  /*0170*/  HFMA2 R4, -RZ, RZ, 0, 0 ;  /* 0x00000000ff047431 */ /* 0x001fe400000001ff */
[----:B--2---:R-:W-:-:S04]  /*0180*/  IMAD R9, R9, R5, RZ ;  /* 0x0000000509097224 */ /* 0x004fc800078e02ff */
[----:B------:R-:W-:-:S06]  /*0190*/  IMAD.HI.U32 R8, R5, R9, R4 ;  /* 0x0000000905087227 */ /* 0x000fcc00078e0004 */
[----:B------:R-:W-:-:S04]  /*01a0*/  IMAD.HI.U32 R5, R8, R7, RZ ;  /* 0x0000000708057227 */ /* 0x000fc800078e00ff */
[----:B------:R-:W-:-:S04]  /*01b0*/  IMAD.MOV R2, RZ, RZ, -R5 ;  /* 0x000000ffff027224 */ /* 0x000fc800078e0a05 */
[----:B------:R-:W-:-:S05]  /*01c0*/  IMAD R7, R0, R2, R7 ;  /* 0x0000000200077224 */ /* 0x000fca00078e0207 */
[----:B------:R-:W-:-:S13]  /*01d0*/  ISETP.GE.U32.AND P0, PT, R7, R0, PT ;  /* 0x000000000700720c */ /* 0x000fda0003f06070 */
[----:B------:R-:W-:Y:S01]  /*01e0*/  @P0 IMAD.IADD R7, R7, 0x1, -R0 ;  /* 0x0000000107070824 */ /* 0x000fe200078e0a00 */
[----:B------:R-:W-:-:S04]  /*01f0*/  @P0 IADD3 R5, PT, PT, R5, 0x1, RZ ;  /* 0x0000000105050810 */ /* 0x000fc80007ffe0ff */
[----:B------:R-:W-:-:S13]  /*0200*/  ISETP.GE.U32.AND P1, PT, R7, R0, PT ;  /* 0x000000000700720c */ /* 0x000fda0003f26070 */
[----:B------:R-:W-:Y:S01]  /*0210*/  @P1 VIADD R5, R5, 0x1 ;  /* 0x0000000105051836 */ /* 0x000fe20000000000 */
[----:B------:R-:W-:-:S05]  /*0220*/  @!P2 LOP3.LUT R5, RZ, R0, RZ, 0x33, !PT ;  /* 0x00000000ff05a212 */ /* 0x000fca00078e33ff */
[----:B------:R-:W-:-:S05]  /*0230*/  IMAD.IADD R2, R6, 0x1, R5 ;  /* 0x0000000106027824 */ /* 0x000fca00078e0205 */
[C---:B------:R-:W-:Y:S02]  /*0240*/  LOP3.LUT R4, R2.reuse, 0x3, RZ, 0xc0, !PT ;  /* 0x0000000302047812 */ /* 0x040fe400078ec0ff */
[----:B------:R-:W-:Y:S02]  /*0250*/  ISETP.GE.U32.AND P0, PT, R2, 0x3, PT ;  /* 0x000000030200780c */ /* 0x000fe40003f06070 */
[----:B------:R-:W-:-:S13]  /*0260*/  ISETP.NE.AND P1, PT, R4, 0x3, PT ;  /* 0x000000030400780c */ /* 0x000fda0003f25270 */
[----:B-1----:R-:W-:Y:S05]  /*0270*/  @!P1 BRA `(.L_x_1) ;  /* 0x0000000000549947 */ /* 0x002fea0003800000 */
[----:B------:R-:W0:Y:S01]  /*0280*/  LDC.64 R4, c[0x0][0x380] ;  /* 0x0000e000ff047b82 */ /* 0x000e220000000a00 */
[----:B------:R-:W-:-:S04]  /*0290*/  IADD3 R2, PT, PT, R2, 0x1, RZ ;  /* 0x0000000102027810 */ /* 0x000fc80007ffe0ff */
[----:B------:R-:W-:-:S03]  /*02a0*/  LOP3.LUT R2, R2, 0x3, RZ, 0xc0, !PT ;  /* 0x0000000302027812 */ /* 0x000fc600078ec0ff */
[----:B------:R-:W1:Y:S02]  /*02b0*/  LDC.64 R6, c[0x0][0x388] ;  /* 0x0000e200ff067b82 */ /* 0x000e640000000a00 */
[----:B------:R-:W-:-:S07]  /*02c0*/  IMAD.MOV R2, RZ, RZ, -R2 ;  /* 0x000000ffff027224 */ /* 0x000fce00078e0a02 */
.L_x_2:
[----:B0-----:R-:W-:-:S04]  /*02d0*/  IMAD.WIDE R10, R3, 0x8, R4 ;  /* 0x00000008030a7825 */ /* 0x001fc800078e0204 */
[----:B-12---:R-:W-:Y:S02]  /*02e0*/  IMAD.WIDE R8, R3, 0x8, R6 ;  /* 0x0000000803087825 */ /* 0x006fe400078e0206 */
[----:B------:R-:W2:Y:S04]  /*02f0*/  LDG.E.64 R10, desc[UR4][R10.64] ;  /* 0x000000040a0a7981 */ /* 0x000ea8000c1e1b00 */
[----:B------:R-:W3:Y:S01]  /*0300*/  LDG.E.64 R12, desc[UR4][R8.64] ;  /* 0x00000004080c7981 */ /* 0x000ee2000c1e1b00 */
[----:B------:R-:W-:Y:S01]  /*0310*/  VIADD R2, R2, 0x1 ;  /* 0x0000000102027836 */ /* 0x000fe20000000000 */
[----:B------:R-:W-:Y:S01]  /*0320*/  IADD3 R3, PT, PT, R0, R3, RZ ;  /* 0x0000000300037210 */ /* 0x000fe20007ffe0ff */
[----:B--2---:R-:W-:Y:S01]  /*0330*/  IMAD.MOV.U32 R14, RZ, RZ, R11 ;  /* 0x000000ffff0e7224 */ /* 0x004fe200078e000b */
[----:B---3--:R-:W-:Y:S01]  /*0340*/  DSETP.MIN.AND P1, P2, R10, R12, PT ;  /* 0x0000000c0a00722a */ /* 0x008fe20003a20000 */
[----:B------:R-:W-:-:S05]  /*0350*/  MOV R15, R13 ;  /* 0x0000000d000f7202 */ /* 0x000fca0000000f00 */
[----:B------:R-:W-:Y:S02]  /*0360*/  FSEL R17, R14, R15, P1 ;  /* 0x0000000f0e117208 */ /* 0x000fe40000800000 */
[----:B------:R-:W-:Y:S02]  /*0370*/  SEL R12, R10, R12, P1 ;  /* 0x0000000c0a0c7207 */ /* 0x000fe40000800000 */
[----:B------:R-:W-:-:S04]  /*0380*/  ISETP.NE.AND P1, PT, R2, RZ, PT ;  /* 0x000000ff0200720c */ /* 0x000fc80003f25270 */
[----:B------:R-:W-:-:S05]  /*0390*/  @P2 LOP3.LUT R17, R15, 0x80000, RZ, 0xfc, !PT ;  /* 0x000800000f112812 */ /* 0x000fca00078efcff */
[----:B------:R-:W-:-:S05]  /*03a0*/  IMAD.MOV.U32 R13, RZ, RZ, R17 ;  /* 0x000000ffff0d7224 */ /* 0x000fca00078e0011 */
[----:B------:R2:W-:Y:S01]  /*03b0*/  STG.E.64 desc[UR4][R8.64], R12 ;  /* 0x0000000c08007986 */ /* 0x0005e2000c101b04 */
[----:B------:R-:W-:Y:S05]  /*03c0*/  @P1 BRA `(.L_x_2) ;  /* 0xfffffffc00c01947 */ /* 0x000fea000383ffff */
.L_x_1:
[----:B------:R-:W-:Y:S05]  /*03d0*/  BSYNC.RECONVERGENT B0 ;  /* 0x0000000000007941 */ /* 0x000fea0003800200 */
.L_x_0:
[----:B------:R-:W-:Y:S05]  /*03e0*/  @!P0 EXIT ;  /* 0x000000000000894d */ /* 0x000fea0003800000 */
.L_x_3:
[----:B------:R-:W0:Y:S08]  /*03f0*/  LDC.64 R4, c[0x0][0x380] ;  /* 0x0000e000ff047b82 */ /* 0x000e300000000a00 */
[----:B------:R-:W1:Y:S01]  /*0400*/  LDC.64 R6, c[0x0][0x388] ;  /* 0x0000e200ff067b82 */ /* 0x000e620000000a00 */
[----:B0-----:R-:W-:-:S05]  /*0410*/  IMAD.WIDE R10, R3, 0x8, R4 ;  /* 0x00000008030a7825 */ /* 0x001fca00078e0204 */
[----:B------:R-:W3:Y:S01]  /*0420*/  LDG.E.64 R4, desc[UR4][R10.64] ;  /* 0x000000040a047981 */ /* 0x000ee2000c1e1b00 */
[----:B-1----:R-:W-:-:S05]  /*0430*/  IMAD.WIDE R14, R3, 0x8, R6 ;  /* 0x00000008030e7825 */ /* 0x002fca00078e0206 */
[----:B------:R-:W4:Y:S01]  /*0440*/  LDG.E.64 R6, desc[UR4][R14.64] ;  /* 0x000000040e067981 */ /* 0x000f22000c1e1b00 */
[----:B---3--:R-:W-:Y:S01]  /*0450*/  IMAD.MOV.U32 R2, RZ, RZ, R5 ;  /* 0x000000ffff027224 */ /* 0x008fe200078e0005 */
[----:B----4-:R-:W-:Y:S01]  /*0460*/  DSETP.MIN.AND P0, P1, R4, R6, PT ;  /* 0x000000060400722a */ /* 0x010fe20003900000 */
[----:B--2---:R-:W-:-:S05]  /*0470*/  IMAD.MOV.U32 R9, RZ, RZ, R7 ;  /* 0x000000ffff097224 */ /* 0x004fca00078e0007 */
[----:B------:R-:W-:Y:S02]  /*0480*/  FSEL R13, R2, R9, P0 ;  /* 0x00000009020d7208 */ /* 0x000fe40000000000 */
[----:B------:R-:W-:Y:S01]  /*0490*/  SEL R8, R4, R6, P0 ;  /* 0x0000000604087207 */ /* 0x000fe20000000000 */
[----:B------:R-:W-:-:S05]  /*04a0*/  IMAD.WIDE R6, R0, 0x8, R10 ;  /* 0x0000000800067825 */ /* 0x000fca00078e020a */
[----:B------:R-:W-:Y:S01]  /*04b0*/  @P1 LOP3.LUT R13, R9, 0x80000, RZ, 0xfc, !PT ;  /* 0x00080000090d1812 */ /* 0x000fe200078efcff */
[----:B------:R-:W-:-:S03]  /*04c0*/  IMAD.WIDE R4, R0, 0x8, R14 ;  /* 0x0000000800047825 */ /* 0x000fc600078e020e */
[----:B------:R-:W-:-:S05]  /*04d0*/  MOV R9, R13 ;  /* 0x0000000d00097202 */ /* 0x000fca0000000f00 */
[----:B------:R0:W-:Y:S04]  /*04e0*/  STG.E.64 desc[UR4][R14.64], R8 ;  /* 0x000000080e007986 */ /* 0x0001e8000c101b04 */
[----:B------:R1:W2:Y:S04]  /*04f0*/  LDG.E.64 R10, desc[UR4][R6.64] ;  /* 0x00000004060a7981 */ /* 0x0002a8000c1e1b00 */
[----:B------:R-:W2:Y:S01]  /*0500*/  LDG.E.64 R12, desc[UR4][R4.64] ;  /* 0x00000004040c7981 */ /* 0x000ea2000c1e1b00 */
[----:B0-----:R-:W-:-:S04]  /*0510*/  IMAD.WIDE R8, R0, 0x8, R6 ;  /* 0x0000000800087825 */ /* 0x001fc800078e0206 */
[----:B-1----:R-:W-:Y:S01]  /*0520*/  IMAD.WIDE R6, R0, 0x8, R4 ;  /* 0x0000000800067825 */ /* 0x002fe200078e0204 */
[----:B--2---:R-:W-:-:S03]  /*0530*/  DSETP.MIN.AND P0, P1, R10, R12, PT ;  /* 0x0000000c0a00722a */ /* 0x004fc60003900000 */
[----:B------:R-:W-:Y:S02]  /*0540*/  IMAD.MOV.U32 R2, RZ, RZ, R11 ;  /* 0x000000ffff027224 */ /* 0x000fe400078e000b */
[----:B------:R-:W-:-:S05]  /*0550*/  IMAD.MOV.U32 R17, RZ, RZ, R13 ;  /* 0x000000ffff117224 */ /* 0x000fca00078e000d */
[----:B------:R-:W-:Y:S02]  /*0560*/  FSEL R19, R2, R17, P0 ;  /* 0x0000001102137208 */ /* 0x000fe40000000000 */
[----:B------:R-:W-:Y:S02]  /*0570*/  SEL R10, R10, R12, P0 ;  /* 0x0000000c0a0a7207 */ /* 0x000fe40000000000 */
[----:B------:R-:W-:-:S04]  /*0580*/  @P1 LOP3.LUT R19, R17, 0x80000, RZ, 0xfc, !PT ;  /* 0x0008000011131812 */ /* 0x000fc800078efcff */
[----:B------:R-:W-:-:S05]  /*0590*/  MOV R11, R19 ;  /* 0x00000013000b7202 */ /* 0x000fca0000000f00 */
[----:B------:R0:W-:Y:S04]  /*05a0*/  STG.E.64 desc[UR4][R4.64], R10 ;  /* 0x0000000a04007986 */ /* 0x0001e8000c101b04 */
[----:B------:R-:W2:Y:S04]  /*05b0*/  LDG.E.64 R12, desc[UR4][R8.64] ;  /* 0x00000004080c7981 */ /* 0x000ea8000c1e1b00 */
[----:B------:R-:W2:Y:S01]  /*05c0*/  LDG.E.64 R14, desc[UR4][R6.64] ;  /* 0x00000004060e7981 */ /* 0x000ea2000c1e1b00 */
[----:B0-----:R-:W-:-:S04]  /*05d0*/  IMAD.WIDE R10, R0, 0x8, R8 ;  /* 0x00000008000a7825 */ /* 0x001fc800078e0208 */
[----:B------:R-:W-:Y:S01]  /*05e0*/  IMAD.WIDE R4, R0, 0x8, R6 ;  /* 0x0000000800047825 */ /* 0x000fe200078e0206 */
        /* <DEDUP_REMOVED lines=10> */
[----:B------:R-:W-:Y:S01]  /*0690*/  IMAD R3, R0, 0x4, R3 ;  /* 0x0000000400037824 */ /* 0x000fe200078e0203 */
[----:B--2---:R-:W-:Y:S01]  /*06a0*/  DSETP.MIN.AND P0, P1, R10, R8, PT ;  /* 0x000000080a00722a */ /* 0x004fe20003900000 */
[----:B------:R-:W-:-:S02]  /*06b0*/  IMAD.MOV.U32 R2, RZ, RZ, R11 ;  /* 0x000000ffff027224 */ /* 0x000fc400078e000b */
[----:B------:R-:W-:-:S05]  /*06c0*/  IMAD.MOV.U32 R15, RZ, RZ, R9 ;  /* 0x000000ffff0f7224 */ /* 0x000fca00078e0009 */
[----:B------:R-:W-:Y:S02]  /*06d0*/  FSEL R17, R2, R15, P0 ;  /* 0x0000000f02117208 */ /* 0x000fe40000000000 */
[----:B------:R-:W-:-:S04]  /*06e0*/  SEL R8, R10, R8, P0 ;  /* 0x000000080a087207 */ /* 0x000fc80000000000 */
[----:B------:R-:W-:-:S04]  /*06f0*/  @P1 LOP3.LUT R17, R15, 0x80000, RZ, 0xfc, !PT ;  /* 0x000800000f111812 */ /* 0x000fc800078efcff */
[----:B------:R-:W-:-:S05]  /*0700*/  MOV R9, R17 ;  /* 0x0000001100097202 */ /* 0x000fca0000000f00 */
[----:B------:R0:W-:Y:S01]  /*0710*/  STG.E.64 desc[UR4][R4.64], R8 ;  /* 0x0000000804007986 */ /* 0x0001e2000c101b04 */
[----:B------:R-:W-:-:S13]  /*0720*/  ISETP.GE.AND P0, PT, R3, UR6, PT ;  /* 0x0000000603007c0c */ /* 0x000fda000bf06270 */
[----:B0-----:R-:W-:Y:S05]  /*0730*/  @!P0 BRA `(.L_x_3) ;  /* 0xfffffffc002c8947 */ /* 0x001fea000383ffff */
[----:B------:R-:W-:Y:S05]  /*0740*/  EXIT ;  /* 0x000000000000794d */ /* 0x000fea0003800000 */
.L_x_4:
[----:B------:R-:W-:-:S00]  /*0750*/  BRA `(.L_x_4) ;  /* 0xfffffffc00fc7947 */ /* 0x000fc0000383ffff */
[----:B------:R-:W-:-:S00]  /*0760*/  NOP ;  /* 0x0000000000007918 */ /* 0x000fc00000000000 */
        /* <DEDUP_REMOVED lines=9> */
.L_x_5:


//--------------------- .nv.shared.reserved.0     --------------------------
	.section	.nv.shared.reserved.0,"aw",@nobits
	.weak		__nv_reservedSMEM_offset_0_alias
	.size		__nv_reservedSMEM_offset_0_alias, 0, 64
	.other		__nv_reservedSMEM_offset_0_alias,@"STO_CUDA_RESERVED_SHARED STV_DEFAULT"
__nv_reservedSMEM_offset_0_alias:
	.zero		0
	.zero		64


//--------------------- .nv.constant0._Z18print_min_elementsPdS_i --------------------------
	.section	.nv.constant0._Z18print_min_elementsPdS_i,"a",@progbits
	.sectionflags	@""
	.align	4
.nv.constant0._Z18print_min_elementsPdS_i:
	.zero		916


//--------------------- SYMBOLS --------------------------

	.type		.nv.reservedSmem.offset0,@object
	.size		.nv.reservedSmem.offset0,0x4
